//
// Generated by NVIDIA NVVM Compiler
//
// Compiler Build ID: CL-36424714
// Cuda compilation tools, release 13.0, V13.0.88
// Based on NVVM 20.0.0
//

.version 9.0
.target sm_100
.address_size 64

	// .globl	_Z13convolution1DPfS_S_ii
// _ZZ13convolution1DPfS_S_iiE4tile has been demoted

.visible .entry _Z13convolution1DPfS_S_ii(
	.param .u64 .ptr .align 1 _Z13convolution1DPfS_S_ii_param_0,
	.param .u64 .ptr .align 1 _Z13convolution1DPfS_S_ii_param_1,
	.param .u64 .ptr .align 1 _Z13convolution1DPfS_S_ii_param_2,
	.param .u32 _Z13convolution1DPfS_S_ii_param_3,
	.param .u32 _Z13convolution1DPfS_S_ii_param_4
)
{
	.reg .pred 	%p<28>;
	.reg .b32 	%r<66>;
	.reg .b32 	%f<45>;
	.reg .b64 	%rd<23>;
	// demoted variable
	.shared .align 4 .b8 _ZZ13convolution1DPfS_S_iiE4tile[128];
	ld.param.u64 	%rd5, [_Z13convolution1DPfS_S_ii_param_0];
	ld.param.u64 	%rd6, [_Z13convolution1DPfS_S_ii_param_1];
	ld.param.u64 	%rd4, [_Z13convolution1DPfS_S_ii_param_2];
	ld.param.u32 	%r31, [_Z13convolution1DPfS_S_ii_param_3];
	ld.param.u32 	%r32, [_Z13convolution1DPfS_S_ii_param_4];
	cvta.to.global.u64 	%rd1, %rd6;
	cvta.to.global.u64 	%rd2, %rd5;
	mov.u32 	%r33, %ctaid.x;
	mov.u32 	%r34, %ntid.x;
	mov.u32 	%r1, %tid.x;
	mad.lo.s32 	%r2, %r33, %r34, %r1;
	shr.u32 	%r35, %r32, 31;
	add.s32 	%r36, %r32, %r35;
	shr.s32 	%r3, %r36, 1;
	setp.lt.s32 	%p6, %r32, -1;
	mov.f32 	%f40, 0f00000000;
	@%p6 bra 	$L__BB0_32;
	neg.s32 	%r64, %r3;
	abs.s32 	%r5, %r3;
	add.s32 	%r6, %r3, %r5;
	and.b32  	%r37, %r6, 3;
	setp.eq.s32 	%p7, %r37, 3;
	mov.f32 	%f40, 0f00000000;
	@%p7 bra 	$L__BB0_9;
	add.s32 	%r39, %r6, 1;
	and.b32  	%r40, %r39, 3;
	neg.s32 	%r62, %r40;
	shl.b32 	%r41, %r1, 2;
	mov.u32 	%r42, _ZZ13convolution1DPfS_S_iiE4tile;
	add.s32 	%r60, %r42, %r41;
	shl.b32 	%r43, %r3, 2;
	neg.s32 	%r9, %r43;
	sub.s32 	%r59, %r2, %r3;
	mov.f32 	%f40, 0f00000000;
	mov.b32 	%r61, 0;
$L__BB0_3:
	.pragma "nounroll";
	setp.gt.s32 	%p8, %r59, -1;
	setp.lt.s32 	%p9, %r59, %r31;
	and.pred  	%p1, %p8, %p9;
	@%p1 bra 	$L__BB0_5;
	add.s32 	%r44, %r60, %r9;
	mov.b32 	%r45, 0;
	st.shared.u32 	[%r44], %r45;
	bra.uni 	$L__BB0_6;
$L__BB0_5:
	mul.wide.u32 	%rd7, %r59, 4;
	add.s64 	%rd8, %rd2, %rd7;
	ld.global.f32 	%f20, [%rd8];
	add.s32 	%r46, %r60, %r9;
	st.shared.f32 	[%r46], %f20;
$L__BB0_6:
	bar.sync 	0;
	not.pred 	%p10, %p1;
	@%p10 bra 	$L__BB0_8;
	ld.shared.f32 	%f21, [%r60];
	mul.wide.s32 	%rd9, %r61, 4;
	add.s64 	%rd10, %rd1, %rd9;
	ld.global.f32 	%f22, [%rd10];
	fma.rn.f32 	%f40, %f21, %f22, %f40;
$L__BB0_8:
	bar.sync 	0;
	add.s32 	%r64, %r64, 1;
	add.s32 	%r62, %r62, 1;
	setp.ne.s32 	%p11, %r62, 0;
	add.s32 	%r61, %r61, 1;
	add.s32 	%r60, %r60, 4;
	add.s32 	%r59, %r59, 1;
	@%p11 bra 	$L__BB0_3;
$L__BB0_9:
	setp.lt.u32 	%p12, %r6, 3;
	@%p12 bra 	$L__BB0_32;
	add.s32 	%r22, %r3, %r1;
	mov.u32 	%r49, _ZZ13convolution1DPfS_S_iiE4tile;
$L__BB0_11:
	add.s32 	%r24, %r64, %r2;
	setp.gt.s32 	%p13, %r24, -1;
	setp.lt.s32 	%p14, %r24, %r31;
	and.pred  	%p2, %p13, %p14;
	add.s32 	%r47, %r64, %r1;
	shl.b32 	%r48, %r47, 2;
	add.s32 	%r25, %r49, %r48;
	not.pred 	%p15, %p2;
	@%p15 bra 	$L__BB0_13;
	mul.wide.u32 	%rd11, %r24, 4;
	add.s64 	%rd12, %rd2, %rd11;
	ld.global.f32 	%f23, [%rd12];
	st.shared.f32 	[%r25], %f23;
	bra.uni 	$L__BB0_14;
$L__BB0_13:
	mov.b32 	%r50, 0;
	st.shared.u32 	[%r25], %r50;
$L__BB0_14:
	bar.sync 	0;
	add.s32 	%r51, %r22, %r64;
	shl.b32 	%r52, %r51, 2;
	add.s32 	%r26, %r49, %r52;
	add.s32 	%r54, %r64, %r3;
	mul.wide.s32 	%rd13, %r54, 4;
	add.s64 	%rd3, %rd1, %rd13;
	@%p15 bra 	$L__BB0_16;
	ld.shared.f32 	%f24, [%r26];
	ld.global.f32 	%f25, [%rd3];
	fma.rn.f32 	%f40, %f24, %f25, %f40;
$L__BB0_16:
	bar.sync 	0;
	add.s32 	%r27, %r24, 1;
	setp.gt.s32 	%p17, %r27, -1;
	setp.lt.s32 	%p18, %r27, %r31;
	and.pred  	%p3, %p17, %p18;
	@%p3 bra 	$L__BB0_18;
	mov.b32 	%r55, 0;
	st.shared.u32 	[%r25+4], %r55;
	bra.uni 	$L__BB0_19;
$L__BB0_18:
	mul.wide.u32 	%rd14, %r27, 4;
	add.s64 	%rd15, %rd2, %rd14;
	ld.global.f32 	%f26, [%rd15];
	st.shared.f32 	[%r25+4], %f26;
$L__BB0_19:
	bar.sync 	0;
	not.pred 	%p19, %p3;
	@%p19 bra 	$L__BB0_21;
	ld.shared.f32 	%f27, [%r26+4];
	ld.global.f32 	%f28, [%rd3+4];
	fma.rn.f32 	%f40, %f27, %f28, %f40;
$L__BB0_21:
	bar.sync 	0;
	add.s32 	%r28, %r24, 2;
	setp.gt.s32 	%p20, %r28, -1;
	setp.lt.s32 	%p21, %r28, %r31;
	and.pred  	%p4, %p20, %p21;
	@%p4 bra 	$L__BB0_23;
	mov.b32 	%r56, 0;
	st.shared.u32 	[%r25+8], %r56;
	bra.uni 	$L__BB0_24;
$L__BB0_23:
	mul.wide.u32 	%rd16, %r28, 4;
	add.s64 	%rd17, %rd2, %rd16;
	ld.global.f32 	%f29, [%rd17];
	st.shared.f32 	[%r25+8], %f29;
$L__BB0_24:
	bar.sync 	0;
	not.pred 	%p22, %p4;
	@%p22 bra 	$L__BB0_26;
	ld.shared.f32 	%f30, [%r26+8];
	ld.global.f32 	%f31, [%rd3+8];
	fma.rn.f32 	%f40, %f30, %f31, %f40;
$L__BB0_26:
	bar.sync 	0;
	add.s32 	%r29, %r24, 3;
	setp.gt.s32 	%p23, %r29, -1;
	setp.lt.s32 	%p24, %r29, %r31;
	and.pred  	%p5, %p23, %p24;
	@%p5 bra 	$L__BB0_28;
	mov.b32 	%r57, 0;
	st.shared.u32 	[%r25+12], %r57;
	bra.uni 	$L__BB0_29;
$L__BB0_28:
	mul.wide.u32 	%rd18, %r29, 4;
	add.s64 	%rd19, %rd2, %rd18;
	ld.global.f32 	%f32, [%rd19];
	st.shared.f32 	[%r25+12], %f32;
$L__BB0_29:
	bar.sync 	0;
	not.pred 	%p25, %p5;
	@%p25 bra 	$L__BB0_31;
	ld.shared.f32 	%f33, [%r26+12];
	ld.global.f32 	%f34, [%rd3+12];
	fma.rn.f32 	%f40, %f33, %f34, %f40;
$L__BB0_31:
	bar.sync 	0;
	add.s32 	%r30, %r64, 4;
	add.s32 	%r58, %r64, 3;
	setp.ne.s32 	%p26, %r58, %r5;
	mov.u32 	%r64, %r30;
	@%p26 bra 	$L__BB0_11;
$L__BB0_32:
	setp.ge.s32 	%p27, %r2, %r31;
	@%p27 bra 	$L__BB0_34;
	cvta.to.global.u64 	%rd20, %rd4;
	mul.wide.s32 	%rd21, %r2, 4;
	add.s64 	%rd22, %rd20, %rd21;
	st.global.f32 	[%rd22], %f40;
$L__BB0_34:
	ret;

}


// ===== COMPILED SASS (sm_100) =====

	.target	sm_100

	.elftype	@"ET_EXEC"


//--------------------- .note.nv.tkinfo           --------------------------
	.section	.note.nv.tkinfo,"",@"SHT_NOTE"
	.sectionflags	@"SHF_NOTE_NV_TKINFO"
	.tkinfo
        /*0018*/ 	.word	0x00000002
        /*0030*/ 	.string	""
        /*0030*/ 	.string	"ptxas"
        /*0030*/ 	.string	"Cuda compilation tools, release 13.0, V13.0.88"
        /*0030*/ 	.string	"Build cuda_13.0.r13.0/compiler.36424714_0"
        /*0030*/ 	.string	"-arch sm_100 -m 64 "



//--------------------- .note.nv.cuinfo           --------------------------
	.section	.note.nv.cuinfo,"",@"SHT_NOTE"
	.sectionflags	@"SHF_NOTE_NV_CUINFO"
        /*0018*/ 	.short	0x0002
        /*001a*/ 	.short	0x0064
        /*001c*/ 	.short	0x0082
	.zero		2


//--------------------- .nv.info                  --------------------------
	.section	.nv.info,"",@"SHT_CUDA_INFO"
	.align	4


	//----- nvinfo : EIATTR_REGCOUNT
	.align		4
        /*0000*/ 	.byte	0x04, 0x2f
        /*0002*/ 	.short	(.L_1 - .L_0)
	.align		4
.L_0:
        /*0004*/ 	.word	index@(_Z13convolution1DPfS_S_ii)
        /*0008*/ 	.word	0x0000001b


	//----- nvinfo : EIATTR_FRAME_SIZE
	.align		4
.L_1:
        /*000c*/ 	.byte	0x04, 0x11
        /*000e*/ 	.short	(.L_3 - .L_2)
	.align		4
.L_2:
        /*0010*/ 	.word	index@(_Z13convolution1DPfS_S_ii)
        /*0014*/ 	.word	0x00000000


	//----- nvinfo : EIATTR_MIN_STACK_SIZE
	.align		4
.L_3:
        /*0018*/ 	.byte	0x04, 0x12
        /*001a*/ 	.short	(.L_5 - .L_4)
	.align		4
.L_4:
        /*001c*/ 	.word	index@(_Z13convolution1DPfS_S_ii)
        /*0020*/ 	.word	0x00000000
.L_5:


//--------------------- .nv.compat                --------------------------
	.section	.nv.compat,"",@"SHT_CUDA_COMPAT_INFO"
	.align	4
        /*0000*/ 	.byte	0x02, 0x09, 0x00, 0x00, 0x02, 0x02, 0x01, 0x00, 0x02, 0x05, 0x05, 0x00, 0x03, 0x07, 0x01, 0x01
        /*0010*/ 	.byte	0x02, 0x03, 0x00, 0x00, 0x02, 0x06, 0x01, 0x00, 0x04, 0x0b, 0x08, 0x00, 0x09, 0x00, 0x00, 0x00
        /*0020*/ 	.byte	0x00, 0x00, 0x00, 0x00


//--------------------- .nv.info._Z13convolution1DPfS_S_ii --------------------------
	.section	.nv.info._Z13convolution1DPfS_S_ii,"",@"SHT_CUDA_INFO"
	.sectionflags	@""
	.align	4


	//----- nvinfo : EIATTR_CUDA_API_VERSION
	.align		4
        /*0000*/ 	.byte	0x04, 0x37
        /*0002*/ 	.short	(.L_7 - .L_6)
.L_6:
        /*0004*/ 	.word	0x00000082


	//----- nvinfo : EIATTR_KPARAM_INFO
	.align		4
.L_7:
        /*0008*/ 	.byte	0x04, 0x17
        /*000a*/ 	.short	(.L_9 - .L_8)
.L_8:
        /*000c*/ 	.word	0x00000000
        /*0010*/ 	.short	0x0004
        /*0012*/ 	.short	0x001c
        /*0014*/ 	.byte	0x00, 0xf0, 0x11, 0x00


	//----- nvinfo : EIATTR_KPARAM_INFO
	.align		4
.L_9:
        /*0018*/ 	.byte	0x04, 0x17
        /*001a*/ 	.short	(.L_11 - .L_10)
.L_10:
        /*001c*/ 	.word	0x00000000
        /*0020*/ 	.short	0x0003
        /*0022*/ 	.short	0x0018
        /*0024*/ 	.byte	0x00, 0xf0, 0x11, 0x00


	//----- nvinfo : EIATTR_KPARAM_INFO
	.align		4
.L_11:
        /*0028*/ 	.byte	0x04, 0x17
        /*002a*/ 	.short	(.L_13 - .L_12)
.L_12:
        /*002c*/ 	.word	0x00000000
        /*0030*/ 	.short	0x0002
        /*0032*/ 	.short	0x0010
        /*0034*/ 	.byte	0x00, 0xf5, 0x21, 0x00


	//----- nvinfo : EIATTR_KPARAM_INFO
	.align		4
.L_13:
        /*0038*/ 	.byte	0x04, 0x17
        /*003a*/ 	.short	(.L_15 - .L_14)
.L_14:
        /*003c*/ 	.word	0x00000000
        /*0040*/ 	.short	0x0001
        /*0042*/ 	.short	0x0008
        /*0044*/ 	.byte	0x00, 0xf5, 0x21, 0x00


	//----- nvinfo : EIATTR_KPARAM_INFO
	.align		4
.L_15:
        /*0048*/ 	.byte	0x04, 0x17
        /*004a*/ 	.short	(.L_17 - .L_16)
.L_16:
        /*004c*/ 	.word	0x00000000
        /*0050*/ 	.short	0x0000
        /*0052*/ 	.short	0x0000
        /*0054*/ 	.byte	0x00, 0xf5, 0x21, 0x00


	//----- nvinfo : EIATTR_SPARSE_MMA_MASK
	.align		4
.L_17:
        /*0058*/ 	.byte	0x03, 0x50
        /*005a*/ 	.short	0x0000


	//----- nvinfo : EIATTR_MAXREG_COUNT
	.align		4
        /*005c*/ 	.byte	0x03, 0x1b
        /*005e*/ 	.short	0x00ff


	//----- nvinfo : EIATTR_NUM_BARRIERS
	.align		4
        /*0060*/ 	.byte	0x02, 0x4c
        /*0062*/ 	.byte	0x01
	.zero		1


	//----- nvinfo : EIATTR_MERCURY_ISA_VERSION
	.align		4
        /*0064*/ 	.byte	0x03, 0x5f
        /*0066*/ 	.short	0x0101


	//----- nvinfo : EIATTR_VRC_CTA_INIT_COUNT
	.align		4
        /*0068*/ 	.byte	0x02, 0x4a
	.zero		1
	.zero		1


	//----- nvinfo : EIATTR_EXIT_INSTR_OFFSETS
	.align		4
        /*006c*/ 	.byte	0x04, 0x1c
        /*006e*/ 	.short	(.L_19 - .L_18)


	//   ....[0]....
.L_18:
        /*0070*/ 	.word	0x000007e0


	//   ....[1]....
        /*0074*/ 	.word	0x00000820


	//----- nvinfo : EIATTR_CBANK_PARAM_SIZE
	.align		4
.L_19:
        /*0078*/ 	.byte	0x03, 0x19
        /*007a*/ 	.short	0x0020


	//----- nvinfo : EIATTR_PARAM_CBANK
	.align		4
        /*007c*/ 	.byte	0x04, 0x0a
        /*007e*/ 	.short	(.L_21 - .L_20)
	.align		4
.L_20:
        /*0080*/ 	.word	index@(.nv.constant0._Z13convolution1DPfS_S_ii)
        /*0084*/ 	.short	0x0380
        /*0086*/ 	.short	0x0020


	//----- nvinfo : EIATTR_SW_WAR
	.align		4
.L_21:
        /*0088*/ 	.byte	0x04, 0x36
        /*008a*/ 	.short	(.L_23 - .L_22)
.L_22:
        /*008c*/ 	.word	0x00000008
.L_23:


//--------------------- .nv.callgraph             --------------------------
	.section	.nv.callgraph,"",@"SHT_CUDA_CALLGRAPH"
	.align	4
	.sectionentsize	8
	.align		4
        /*0000*/ 	.word	0x00000000
	.align		4
        /*0004*/ 	.word	0xffffffff
	.align		4
        /*0008*/ 	.word	0x00000000
	.align		4
        /*000c*/ 	.word	0xfffffffe
	.align		4
        /*0010*/ 	.word	0x00000000
	.align		4
        /*0014*/ 	.word	0xfffffffd
	.align		4
        /*0018*/ 	.word	0x00000000
	.align		4
        /*001c*/ 	.word	0xfffffffc


//--------------------- .text._Z13convolution1DPfS_S_ii --------------------------
	.section	.text._Z13convolution1DPfS_S_ii,"ax",@progbits
	.align	128
        .global         _Z13convolution1DPfS_S_ii
        .type           _Z13convolution1DPfS_S_ii,@function
        .size           _Z13convolution1DPfS_S_ii,(.L_x_5 - _Z13convolution1DPfS_S_ii)
        .other          _Z13convolution1DPfS_S_ii,@"STO_CUDA_ENTRY STV_DEFAULT"
_Z13convolution1DPfS_S_ii:
.text._Z13convolution1DPfS_S_ii:
[----:B------:R-:W-:Y:S08]  /*0000*/  LDC R1, c[0x0][0x37c] ;  /* 0x0000df00ff017b82 */ /* 0x000ff00000000800 */
[----:B------:R-:W0:Y:S01]  /*0010*/  LDC R12, c[0x0][0x39c] ;  /* 0x0000e700ff0c7b82 */ /* 0x000e220000000800 */
[----:B------:R-:W1:Y:S01]  /*0020*/  S2R R0, SR_TID.X ;  /* 0x0000000000007919 */ /* 0x000e620000002100 */
[----:B------:R-:W2:Y:S01]  /*0030*/  LDCU.64 UR6, c[0x0][0x358] ;  /* 0x00006b00ff0677ac */ /* 0x000ea20008000a00 */
[----:B------:R-:W-:-:S05]  /*0040*/  IMAD.MOV.U32 R10, RZ, RZ, RZ ;  /* 0x000000ffff0a7224 */ /* 0x000fca00078e00ff */
[----:B------:R-:W1:Y:S08]  /*0050*/  S2UR UR4, SR_CTAID.X ;  /* 0x00000000000479c3 */ /* 0x000e700000002500 */
[----:B------:R-:W1:Y:S01]  /*0060*/  LDC R11, c[0x0][0x360] ;  /* 0x0000d800ff0b7b82 */ /* 0x000e620000000800 */
[C---:B0-----:R-:W-:Y:S02]  /*0070*/  ISETP.GE.AND P0, PT, R12.reuse, -0x1, PT ;  /* 0xffffffff0c00780c */ /* 0x041fe40003f06270 */
[----:B------:R-:W-:Y:S01]  /*0080*/  LEA.HI R12, R12, R12, RZ, 0x1 ;  /* 0x0000000c0c0c7211 */ /* 0x000fe200078f08ff */
[----:B-1----:R-:W-:-:S10]  /*0090*/  IMAD R11, R11, UR4, R0 ;  /* 0x000000040b0b7c24 */ /* 0x002fd4000f8e0200 */
[----:B--2---:R-:W-:Y:S05]  /*00a0*/  @!P0 BRA `(.L_x_0) ;  /* 0x0000000400c48947 */ /* 0x004fea0003800000 */
[----:B------:R-:W-:Y:S01]  /*00b0*/  SHF.R.S32.HI R12, RZ, 0x1, R12 ;  /* 0x00000001ff0c7819 */ /* 0x000fe2000001140c */
[----:B------:R-:W-:-:S03]  /*00c0*/  HFMA2 R10, -RZ, RZ, 0, 0 ;  /* 0x00000000ff0a7431 */ /* 0x000fc600000001ff */
[----:B------:R-:W-:Y:S01]  /*00d0*/  IABS R3, R12 ;  /* 0x0000000c00037213 */ /* 0x000fe20000000000 */
[----:B------:R-:W-:-:S04]  /*00e0*/  IMAD.MOV R13, RZ, RZ, -R12 ;  /* 0x000000ffff0d7224 */ /* 0x000fc800078e0a0c */
[----:B------:R-:W-:-:S05]  /*00f0*/  IMAD.IADD R2, R12, 0x1, R3 ;  /* 0x000000010c027824 */ /* 0x000fca00078e0203 */
[C---:B------:R-:W-:Y:S02]  /*0100*/  LOP3.LUT R3, R2.reuse, 0x3, RZ, 0xc0, !PT ;  /* 0x0000000302037812 */ /* 0x040fe400078ec0ff */
[----:B------:R-:W-:Y:S02]  /*0110*/  ISETP.GE.U32.AND P1, PT, R2, 0x3, PT ;  /* 0x000000030200780c */ /* 0x000fe40003f26070 */
[----:B------:R-:W-:-:S13]  /*0120*/  ISETP.NE.AND P0, PT, R3, 0x3, PT ;  /* 0x000000030300780c */ /* 0x000fda0003f05270 */
[----:B------:R-:W-:Y:S05]  /*0130*/  @!P0 BRA `(.L_x_1) ;  /* 0x0000000000848947 */ /* 0x000fea0003800000 */
[----:B------:R-:W0:Y:S01]  /*0140*/  S2UR UR5, SR_CgaCtaId ;  /* 0x00000000000579c3 */ /* 0x000e220000008800 */
[----:B------:R-:W-:Y:S01]  /*0150*/  VIADD R2, R2, 0x1 ;  /* 0x0000000102027836 */ /* 0x000fe20000000000 */
[----:B------:R-:W-:Y:S01]  /*0160*/  UMOV UR4, 0x400 ;  /* 0x0000040000047882 */ /* 0x000fe20000000000 */
[----:B------:R-:W-:Y:S01]  /*0170*/  IADD3 R9, PT, PT, R11, -R12, RZ ;  /* 0x8000000c0b097210 */ /* 0x000fe20007ffe0ff */
[----:B------:R-:W-:Y:S01]  /*0180*/  IMAD.MOV.U32 R10, RZ, RZ, RZ ;  /* 0x000000ffff0a7224 */ /* 0x000fe200078e00ff */
[----:B------:R-:W1:Y:S01]  /*0190*/  LDCU UR8, c[0x0][0x398] ;  /* 0x00007300ff0877ac */ /* 0x000e620008000800 */
[----:B------:R-:W-:Y:S01]  /*01a0*/  LOP3.LUT R2, R2, 0x3, RZ, 0xc0, !PT ;  /* 0x0000000302027812 */ /* 0x000fe200078ec0ff */
[----:B------:R-:W-:-:S03]  /*01b0*/  IMAD.MOV.U32 R15, RZ, RZ, RZ ;  /* 0x000000ffff0f7224 */ /* 0x000fc600078e00ff */
[----:B------:R-:W-:Y:S01]  /*01c0*/  IADD3 R6, PT, PT, -R2, RZ, RZ ;  /* 0x000000ff02067210 */ /* 0x000fe20007ffe1ff */
[----:B0-----:R-:W-:-:S06]  /*01d0*/  ULEA UR4, UR5, UR4, 0x18 ;  /* 0x0000000405047291 */ /* 0x001fcc000f8ec0ff */
[----:B-1----:R-:W-:-:S07]  /*01e0*/  LEA R7, R0, UR4, 0x2 ;  /* 0x0000000400077c11 */ /* 0x002fce000f8e10ff */
.L_x_2:
[----:B------:R-:W-:-:S04]  /*01f0*/  ISETP.GE.AND P0, PT, R9, UR8, PT ;  /* 0x0000000809007c0c */ /* 0x000fc8000bf06270 */
[----:B------:R-:W-:-:S13]  /*0200*/  ISETP.GT.AND P0, PT, R9, -0x1, !P0 ;  /* 0xffffffff0900780c */ /* 0x000fda0004704270 */
[----:B------:R-:W0:Y:S01]  /*0210*/  @P0 LDC.64 R2, c[0x0][0x380] ;  /* 0x0000e000ff020b82 */ /* 0x000e220000000a00 */
[----:B------:R-:W-:-:S07]  /*0220*/  IMAD R8, R12, -0x4, R7 ;  /* 0xfffffffc0c087824 */ /* 0x000fce00078e0207 */
[----:B------:R-:W1:Y:S01]  /*0230*/  @P0 LDC.64 R4, c[0x0][0x388] ;  /* 0x0000e200ff040b82 */ /* 0x000e620000000a00 */
[----:B0-----:R-:W-:-:S06]  /*0240*/  @P0 IMAD.WIDE.U32 R2, R9, 0x4, R2 ;  /* 0x0000000409020825 */ /* 0x001fcc00078e0002 */
[----:B------:R-:W2:Y:S01]  /*0250*/  @P0 LDG.E R3, desc[UR6][R2.64] ;  /* 0x0000000602030981 */ /* 0x000ea2000c1e1900 */
[----:B-1----:R-:W-:-:S03]  /*0260*/  @P0 IMAD.WIDE R4, R15, 0x4, R4 ;  /* 0x000000040f040825 */ /* 0x002fc600078e0204 */
[----:B------:R-:W-:Y:S04]  /*0270*/  @!P0 STS [R8], RZ ;  /* 0x000000ff08008388 */ /* 0x000fe80000000800 */
[----:B--2---:R-:W-:Y:S01]  /*0280*/  @P0 STS [R8], R3 ;  /* 0x0000000308000388 */ /* 0x004fe20000000800 */
[----:B------:R-:W-:Y:S06]  /*0290*/  BAR.SYNC.DEFER_BLOCKING 0x0 ;  /* 0x0000000000007b1d */ /* 0x000fec0000010000 */
[----:B------:R-:W2:Y:S01]  /*02a0*/  @P0 LDG.E R4, desc[UR6][R4.64] ;  /* 0x0000000604040981 */ /* 0x000ea2000c1e1900 */
[----:B------:R-:W-:Y:S01]  /*02b0*/  VIADD R6, R6, 0x1 ;  /* 0x0000000106067836 */ /* 0x000fe20000000000 */
[----:B------:R-:W-:Y:S01]  /*02c0*/  IADD3 R9, PT, PT, R9, 0x1, RZ ;  /* 0x0000000109097810 */ /* 0x000fe20007ffe0ff */
[----:B------:R-:W-:Y:S01]  /*02d0*/  VIADD R13, R13, 0x1 ;  /* 0x000000010d0d7836 */ /* 0x000fe20000000000 */
[----:B------:R0:W2:Y:S01]  /*02e0*/  @P0 LDS R17, [R7] ;  /* 0x0000000007110984 */ /* 0x0000a20000000800 */
[----:B------:R-:W-:Y:S01]  /*02f0*/  VIADD R15, R15, 0x1 ;  /* 0x000000010f0f7836 */ /* 0x000fe20000000000 */
[----:B------:R-:W-:Y:S01]  /*0300*/  BAR.SYNC.DEFER_BLOCKING 0x0 ;  /* 0x0000000000007b1d */ /* 0x000fe20000010000 */
[----:B------:R-:W-:Y:S01]  /*0310*/  ISETP.NE.AND P2, PT, R6, RZ, PT ;  /* 0x000000ff0600720c */ /* 0x000fe20003f45270 */
[----:B0-----:R-:W-:-:S02]  /*0320*/  VIADD R7, R7, 0x4 ;  /* 0x0000000407077836 */ /* 0x001fc40000000000 */
[----:B--2---:R-:W-:-:S10]  /*0330*/  @P0 FFMA R10, R17, R4, R10 ;  /* 0x00000004110a0223 */ /* 0x004fd4000000000a */
[----:B------:R-:W-:Y:S05]  /*0340*/  @P2 BRA `(.L_x_2) ;  /* 0xfffffffc00a82947 */ /* 0x000fea000383ffff */
.L_x_1:
[----:B------:R-:W-:Y:S05]  /*0350*/  @!P1 BRA `(.L_x_0) ;  /* 0x0000000400189947 */ /* 0x000fea0003800000 */
[----:B------:R-:W0:Y:S01]  /*0360*/  S2UR UR5, SR_CgaCtaId ;  /* 0x00000000000579c3 */ /* 0x000e220000008800 */
[----:B------:R-:W-:Y:S01]  /*0370*/  IADD3 R14, PT, PT, R12, R0, RZ ;  /* 0x000000000c0e7210 */ /* 0x000fe20007ffe0ff */
[----:B------:R-:W-:Y:S01]  /*0380*/  UMOV UR4, 0x400 ;  /* 0x0000040000047882 */ /* 0x000fe20000000000 */
[----:B------:R-:W1:Y:S05]  /*0390*/  LDCU UR8, c[0x0][0x398] ;  /* 0x00007300ff0877ac */ /* 0x000e6a0008000800 */
[----:B------:R-:W2:Y:S01]  /*03a0*/  LDC.64 R2, c[0x0][0x388] ;  /* 0x0000e200ff027b82 */ /* 0x000ea20000000a00 */
[----:B01----:R-:W-:-:S12]  /*03b0*/  ULEA UR4, UR5, UR4, 0x18 ;  /* 0x0000000405047291 */ /* 0x003fd8000f8ec0ff */
.L_x_3:
[----:B------:R-:W-:-:S05]  /*03c0*/  IMAD.IADD R8, R11, 0x1, R13 ;  /* 0x000000010b087824 */ /* 0x000fca00078e020d */
[----:B------:R-:W-:-:S04]  /*03d0*/  ISETP.GE.AND P0, PT, R8, UR8, PT ;  /* 0x0000000808007c0c */ /* 0x000fc8000bf06270 */
[----:B------:R-:W-:-:S13]  /*03e0*/  ISETP.GT.AND P0, PT, R8, -0x1, !P0 ;  /* 0xffffffff0800780c */ /* 0x000fda0004704270 */
[----:B------:R-:W0:Y:S02]  /*03f0*/  @P0 LDC.64 R4, c[0x0][0x380] ;  /* 0x0000e000ff040b82 */ /* 0x000e240000000a00 */
[----:B0-----:R-:W-:-:S05]  /*0400*/  @P0 IMAD.WIDE.U32 R4, R8, 0x4, R4 ;  /* 0x0000000408040825 */ /* 0x001fca00078e0004 */
[----:B------:R2:W3:Y:S01]  /*0410*/  @P0 LDG.E R20, desc[UR6][R4.64] ;  /* 0x0000000604140981 */ /* 0x0004e2000c1e1900 */
[----:B------:R-:W-:Y:S01]  /*0420*/  IADD3 R15, PT, PT, R0, R13, RZ ;  /* 0x0000000d000f7210 */ /* 0x000fe20007ffe0ff */
[----:B------:R-:W-:Y:S02]  /*0430*/  VIADD R23, R8, 0x1 ;  /* 0x0000000108177836 */ /* 0x000fe40000000000 */
[--C-:B------:R-:W-:Y:S01]  /*0440*/  IMAD.IADD R16, R14, 0x1, R13.reuse ;  /* 0x000000010e107824 */ /* 0x100fe200078e020d */
[----:B------:R-:W-:Y:S01]  /*0450*/  LEA R15, R15, UR4, 0x2 ;  /* 0x000000040f0f7c11 */ /* 0x000fe2000f8e10ff */
[----:B------:R-:W-:Y:S01]  /*0460*/  IMAD.IADD R9, R12, 0x1, R13 ;  /* 0x000000010c097824 */ /* 0x000fe200078e020d */
[----:B------:R-:W-:Y:S02]  /*0470*/  ISETP.GE.AND P1, PT, R23, UR8, PT ;  /* 0x0000000817007c0c */ /* 0x000fe4000bf26270 */
[----:B------:R-:W-:Y:S01]  /*0480*/  LEA R16, R16, UR4, 0x2 ;  /* 0x0000000410107c11 */ /* 0x000fe2000f8e10ff */
[----:B--2---:R-:W-:Y:S01]  /*0490*/  IMAD.WIDE R4, R9, 0x4, R2 ;  /* 0x0000000409047825 */ /* 0x004fe200078e0202 */
[----:B------:R-:W-:-:S13]  /*04a0*/  ISETP.GT.AND P1, PT, R23, -0x1, !P1 ;  /* 0xffffffff1700780c */ /* 0x000fda0004f24270 */
[----:B------:R-:W0:Y:S02]  /*04b0*/  @P1 LDC.64 R6, c[0x0][0x380] ;  /* 0x0000e000ff061b82 */ /* 0x000e240000000a00 */
[----:B0-----:R-:W-:Y:S01]  /*04c0*/  @P1 IMAD.WIDE.U32 R22, R23, 0x4, R6 ;  /* 0x0000000417161825 */ /* 0x001fe200078e0006 */
[----:B---3--:R0:W-:Y:S04]  /*04d0*/  @P0 STS [R15], R20 ;  /* 0x000000140f000388 */ /* 0x0081e80000000800 */
[----:B------:R-:W-:Y:S01]  /*04e0*/  @!P0 STS [R15], RZ ;  /* 0x000000ff0f008388 */ /* 0x000fe20000000800 */
[----:B------:R-:W-:Y:S06]  /*04f0*/  BAR.SYNC.DEFER_BLOCKING 0x0 ;  /* 0x0000000000007b1d */ /* 0x000fec0000010000 */
[----:B------:R-:W1:Y:S04]  /*0500*/  @P0 LDS R17, [R16] ;  /* 0x0000000010110984 */ /* 0x000e680000000800 */
[----:B------:R-:W1:Y:S01]  /*0510*/  @P0 LDG.E R18, desc[UR6][R4.64] ;  /* 0x0000000604120981 */ /* 0x000e62000c1e1900 */
[----:B------:R-:W-:Y:S06]  /*0520*/  BAR.SYNC.DEFER_BLOCKING 0x0 ;  /* 0x0000000000007b1d */ /* 0x000fec0000010000 */
[----:B------:R-:W2:Y:S01]  /*0530*/  @P1 LDG.E R22, desc[UR6][R22.64] ;  /* 0x0000000616161981 */ /* 0x000ea2000c1e1900 */
[----:B------:R-:W-:-:S03]  /*0540*/  IADD3 R9, PT, PT, R8, 0x2, RZ ;  /* 0x0000000208097810 */ /* 0x000fc60007ffe0ff */
[----:B------:R-:W-:Y:S01]  /*0550*/  @!P1 STS [R15+0x4], RZ ;  /* 0x000004ff0f009388 */ /* 0x000fe20000000800 */
[----:B------:R-:W-:-:S04]  /*0560*/  ISETP.GE.AND P2, PT, R9, UR8, PT ;  /* 0x0000000809007c0c */ /* 0x000fc8000bf46270 */
[----:B------:R-:W-:-:S13]  /*0570*/  ISETP.GT.AND P2, PT, R9, -0x1, !P2 ;  /* 0xffffffff0900780c */ /* 0x000fda0005744270 */
[----:B------:R-:W3:Y:S02]  /*0580*/  @P2 LDC.64 R6, c[0x0][0x380] ;  /* 0x0000e000ff062b82 */ /* 0x000ee40000000a00 */
[----:B---3--:R-:W-:Y:S01]  /*0590*/  @P2 IMAD.WIDE.U32 R6, R9, 0x4, R6 ;  /* 0x0000000409062825 */ /* 0x008fe200078e0006 */
[----:B--2---:R2:W-:Y:S05]  /*05a0*/  @P1 STS [R15+0x4], R22 ;  /* 0x000004160f001388 */ /* 0x0045ea0000000800 */
[----:B------:R-:W-:Y:S06]  /*05b0*/  BAR.SYNC.DEFER_BLOCKING 0x0 ;  /* 0x0000000000007b1d */ /* 0x000fec0000010000 */
[----:B------:R-:W3:Y:S04]  /*05c0*/  @P1 LDS R21, [R16+0x4] ;  /* 0x0000040010151984 */ /* 0x000ee80000000800 */
[----:B------:R-:W3:Y:S01]  /*05d0*/  @P1 LDG.E R19, desc[UR6][R4.64+0x4] ;  /* 0x0000040604131981 */ /* 0x000ee2000c1e1900 */
[----:B------:R-:W-:Y:S06]  /*05e0*/  BAR.SYNC.DEFER_BLOCKING 0x0 ;  /* 0x0000000000007b1d */ /* 0x000fec0000010000 */
[----:B------:R-:W4:Y:S01]  /*05f0*/  @P2 LDG.E R6, desc[UR6][R6.64] ;  /* 0x0000000606062981 */ /* 0x000f22000c1e1900 */
[----:B------:R-:W-:-:S03]  /*0600*/  VIADD R23, R8, 0x3 ;  /* 0x0000000308177836 */ /* 0x000fc60000000000 */
[----:B------:R-:W-:Y:S02]  /*0610*/  @!P2 STS [R15+0x8], RZ ;  /* 0x000008ff0f00a388 */ /* 0x000fe40000000800 */
[----:B------:R-:W-:-:S04]  /*0620*/  ISETP.GE.AND P3, PT, R23, UR8, PT ;  /* 0x0000000817007c0c */ /* 0x000fc8000bf66270 */
[----:B------:R-:W-:-:S13]  /*0630*/  ISETP.GT.AND P3, PT, R23, -0x1, !P3 ;  /* 0xffffffff1700780c */ /* 0x000fda0005f64270 */
[----:B------:R-:W5:Y:S02]  /*0640*/  @P3 LDC.64 R8, c[0x0][0x380] ;  /* 0x0000e000ff083b82 */ /* 0x000f640000000a00 */
[----:B-----5:R-:W-:Y:S01]  /*0650*/  @P3 IMAD.WIDE.U32 R8, R23, 0x4, R8 ;  /* 0x0000000417083825 */ /* 0x020fe200078e0008 */
[----:B----4-:R4:W-:Y:S05]  /*0660*/  @P2 STS [R15+0x8], R6 ;  /* 0x000008060f002388 */ /* 0x0109ea0000000800 */
[----:B------:R-:W-:Y:S06]  /*0670*/  BAR.SYNC.DEFER_BLOCKING 0x0 ;  /* 0x0000000000007b1d */ /* 0x000fec0000010000 */
[----:B------:R-:W5:Y:S04]  /*0680*/  @P2 LDS R23, [R16+0x8] ;  /* 0x0000080010172984 */ /* 0x000f680000000800 */
[----:B0-----:R-:W5:Y:S01]  /*0690*/  @P2 LDG.E R20, desc[UR6][R4.64+0x8] ;  /* 0x0000080604142981 */ /* 0x001f62000c1e1900 */
[----:B------:R-:W-:Y:S06]  /*06a0*/  BAR.SYNC.DEFER_BLOCKING 0x0 ;  /* 0x0000000000007b1d */ /* 0x000fec0000010000 */
[----:B------:R-:W2:Y:S04]  /*06b0*/  @P3 LDG.E R8, desc[UR6][R8.64] ;  /* 0x0000000608083981 */ /* 0x000ea8000c1e1900 */
[----:B------:R-:W-:Y:S04]  /*06c0*/  @!P3 STS [R15+0xc], RZ ;  /* 0x00000cff0f00b388 */ /* 0x000fe80000000800 */
[----:B--2---:R-:W-:Y:S01]  /*06d0*/  @P3 STS [R15+0xc], R8 ;  /* 0x00000c080f003388 */ /* 0x004fe20000000800 */
[----:B------:R-:W-:Y:S06]  /*06e0*/  BAR.SYNC.DEFER_BLOCKING 0x0 ;  /* 0x0000000000007b1d */ /* 0x000fec0000010000 */
[----:B------:R-:W2:Y:S01]  /*06f0*/  @P3 LDG.E R22, desc[UR6][R4.64+0xc] ;  /* 0x00000c0604163981 */ /* 0x000ea2000c1e1900 */
[----:B------:R-:W-:Y:S01]  /*0700*/  IABS R24, R12 ;  /* 0x0000000c00187213 */ /* 0x000fe20000000000 */
[----:B-1----:R-:W-:Y:S01]  /*0710*/  @P0 FFMA R10, R17, R18, R10 ;  /* 0x00000012110a0223 */ /* 0x002fe2000000000a */
[C---:B----4-:R-:W-:Y:S01]  /*0720*/  IADD3 R6, PT, PT, R13.reuse, 0x3, RZ ;  /* 0x000000030d067810 */ /* 0x050fe20007ffe0ff */
[----:B------:R-:W2:Y:S01]  /*0730*/  @P3 LDS R7, [R16+0xc] ;  /* 0x00000c0010073984 */ /* 0x000ea20000000800 */
[----:B------:R-:W-:Y:S01]  /*0740*/  IADD3 R13, PT, PT, R13, 0x4, RZ ;  /* 0x000000040d0d7810 */ /* 0x000fe20007ffe0ff */
[----:B------:R-:W-:-:S02]  /*0750*/  IMAD.MOV.U32 R17, RZ, RZ, R24 ;  /* 0x000000ffff117224 */ /* 0x000fc400078e0018 */
[----:B---3--:R-:W-:Y:S01]  /*0760*/  @P1 FFMA R10, R21, R19, R10 ;  /* 0x00000013150a1223 */ /* 0x008fe2000000000a */
[----:B------:R-:W-:Y:S02]  /*0770*/  BAR.SYNC.DEFER_BLOCKING 0x0 ;  /* 0x0000000000007b1d */ /* 0x000fe40000010000 */
[----:B------:R-:W-:Y:S01]  /*0780*/  ISETP.NE.AND P0, PT, R6, R17, PT ;  /* 0x000000110600720c */ /* 0x000fe20003f05270 */
[----:B-----5:R-:W-:-:S04]  /*0790*/  @P2 FFMA R10, R23, R20, R10 ;  /* 0x00000014170a2223 */ /* 0x020fc8000000000a */
[----:B--2---:R-:W-:-:S08]  /*07a0*/  @P3 FFMA R10, R7, R22, R10 ;  /* 0x00000016070a3223 */ /* 0x004fd0000000000a */
[----:B------:R-:W-:Y:S05]  /*07b0*/  @P0 BRA `(.L_x_3) ;  /* 0xfffffffc00000947 */ /* 0x000fea000383ffff */
.L_x_0:
[----:B------:R-:W0:Y:S02]  /*07c0*/  LDCU UR4, c[0x0][0x398] ;  /* 0x00007300ff0477ac */ /* 0x000e240008000800 */
[----:B0-----:R-:W-:-:S13]  /*07d0*/  ISETP.GE.AND P0, PT, R11, UR4, PT ;  /* 0x000000040b007c0c */ /* 0x001fda000bf06270 */
[----:B------:R-:W-:Y:S05]  /*07e0*/  @P0 EXIT ;  /* 0x000000000000094d */ /* 0x000fea0003800000 */
[----:B------:R-:W0:Y:S02]  /*07f0*/  LDC.64 R2, c[0x0][0x390] ;  /* 0x0000e400ff027b82 */ /* 0x000e240000000a00 */
[----:B0-----:R-:W-:-:S05]  /*0800*/  IMAD.WIDE R2, R11, 0x4, R2 ;  /* 0x000000040b027825 */ /* 0x001fca00078e0202 */
[----:B------:R-:W-:Y:S01]  /*0810*/  STG.E desc[UR6][R2.64], R10 ;  /* 0x0000000a02007986 */ /* 0x000fe2000c101906 */
[----:B------:R-:W-:Y:S05]  /*0820*/  EXIT ;  /* 0x000000000000794d */ /* 0x000fea0003800000 */
.L_x_4:
[----:B------:R-:W-:-:S00]  /*0830*/  BRA `(.L_x_4) ;  /* 0xfffffffc00fc7947 */ /* 0x000fc0000383ffff */
[----:B------:R-:W-:-:S00]  /*0840*/  NOP ;  /* 0x0000000000007918 */ /* 0x000fc00000000000 */
        /* <DEDUP_REMOVED lines=11> */
.L_x_5:


//--------------------- .nv.shared._Z13convolution1DPfS_S_ii --------------------------
	.section	.nv.shared._Z13convolution1DPfS_S_ii,"aw",@nobits
	.sectionflags	@""
	.align	4
.nv.shared._Z13convolution1DPfS_S_ii:
	.zero		1152


//--------------------- .nv.shared.reserved.0     --------------------------
	.section	.nv.shared.reserved.0,"aw",@nobits
	.weak		__nv_reservedSMEM_offset_0_alias
	.size		__nv_reservedSMEM_offset_0_alias, 0, 64
	.other		__nv_reservedSMEM_offset_0_alias,@"STO_CUDA_RESERVED_SHARED STV_DEFAULT"
__nv_reservedSMEM_offset_0_alias:
	.zero		0
	.zero		64


//--------------------- .nv.constant0._Z13convolution1DPfS_S_ii --------------------------
	.section	.nv.constant0._Z13convolution1DPfS_S_ii,"a",@progbits
	.sectionflags	@""
	.align	4
.nv.constant0._Z13convolution1DPfS_S_ii:
	.zero		928


//--------------------- SYMBOLS --------------------------

	.type		.nv.reservedSmem.offset0,@object
	.size		.nv.reservedSmem.offset0,0x4
	.type		.nv.reservedSmem.cap,@object
	.size		.nv.reservedSmem.cap,0x4
